//
// Generated by NVIDIA NVVM Compiler
//
// Compiler Build ID: CL-36424714
// Cuda compilation tools, release 13.0, V13.0.88
// Based on NVVM 20.0.0
//

.version 9.0
.target sm_100
.address_size 64

	// .globl	_Z16histogram_kernelPKcPjjii
.extern .shared .align 16 .b8 s_hist[];

.visible .entry _Z16histogram_kernelPKcPjjii(
	.param .u64 .ptr .align 1 _Z16histogram_kernelPKcPjjii_param_0,
	.param .u64 .ptr .align 1 _Z16histogram_kernelPKcPjjii_param_1,
	.param .u32 _Z16histogram_kernelPKcPjjii_param_2,
	.param .u32 _Z16histogram_kernelPKcPjjii_param_3,
	.param .u32 _Z16histogram_kernelPKcPjjii_param_4
)
{
	.reg .pred 	%p<38>;
	.reg .b32 	%r<156>;
	.reg .b64 	%rd<23>;

	ld.param.u64 	%rd4, [_Z16histogram_kernelPKcPjjii_param_0];
	ld.param.u64 	%rd3, [_Z16histogram_kernelPKcPjjii_param_1];
	ld.param.u32 	%r54, [_Z16histogram_kernelPKcPjjii_param_2];
	ld.param.u32 	%r55, [_Z16histogram_kernelPKcPjjii_param_3];
	ld.param.u32 	%r56, [_Z16histogram_kernelPKcPjjii_param_4];
	cvta.to.global.u64 	%rd1, %rd4;
	sub.s32 	%r1, %r56, %r55;
	add.s32 	%r2, %r1, 1;
	shl.b32 	%r3, %r2, 3;
	mov.u32 	%r155, %tid.x;
	setp.ge.s32 	%p1, %r155, %r3;
	@%p1 bra 	$L__BB0_3;
	mov.u32 	%r5, %ntid.x;
	mov.u32 	%r145, %r155;
$L__BB0_2:
	shl.b32 	%r57, %r145, 2;
	mov.u32 	%r58, s_hist;
	add.s32 	%r59, %r58, %r57;
	mov.b32 	%r60, 0;
	st.shared.u32 	[%r59], %r60;
	add.s32 	%r145, %r145, %r5;
	setp.lt.s32 	%p2, %r145, %r3;
	@%p2 bra 	$L__BB0_2;
$L__BB0_3:
	bar.sync 	0;
	and.b32  	%r62, %r155, 7;
	mov.u32 	%r63, %ctaid.x;
	mov.u32 	%r8, %ntid.x;
	shl.b32 	%r64, %r63, 8;
	mul.lo.s32 	%r65, %r2, %r62;
	sub.s32 	%r9, %r65, %r55;
	mad.lo.s32 	%r66, %r8, %r64, %r8;
	add.s32 	%r153, %r155, %r66;
	shl.b32 	%r11, %r8, 3;
	or.b32  	%r67, %r64, 2;
	mad.lo.s32 	%r152, %r8, %r67, %r155;
	or.b32  	%r68, %r64, 3;
	mad.lo.s32 	%r151, %r8, %r68, %r155;
	or.b32  	%r69, %r64, 4;
	mad.lo.s32 	%r150, %r8, %r69, %r155;
	or.b32  	%r70, %r64, 5;
	mad.lo.s32 	%r149, %r8, %r70, %r155;
	or.b32  	%r71, %r64, 6;
	mad.lo.s32 	%r148, %r8, %r71, %r155;
	or.b32  	%r72, %r64, 7;
	mad.lo.s32 	%r147, %r8, %r72, %r155;
	mul.lo.s32 	%r73, %r8, %r63;
	shl.b32 	%r74, %r73, 8;
	add.s32 	%r146, %r155, %r74;
	mov.b32 	%r154, 0;
$L__BB0_4:
	setp.ge.u32 	%p3, %r146, %r54;
	@%p3 bra 	$L__BB0_7;
	cvt.s64.s32 	%rd5, %r146;
	add.s64 	%rd6, %rd1, %rd5;
	ld.global.u8 	%r28, [%rd6];
	setp.gt.s32 	%p4, %r55, %r28;
	setp.lt.s32 	%p5, %r56, %r28;
	or.pred  	%p6, %p4, %p5;
	@%p6 bra 	$L__BB0_7;
	add.s32 	%r75, %r9, %r28;
	shl.b32 	%r76, %r75, 2;
	mov.u32 	%r77, s_hist;
	add.s32 	%r78, %r77, %r76;
	atom.shared.add.u32 	%r79, [%r78], 1;
$L__BB0_7:
	add.s32 	%r29, %r8, %r146;
	setp.ge.u32 	%p7, %r29, %r54;
	@%p7 bra 	$L__BB0_10;
	cvt.s64.s32 	%rd7, %r153;
	add.s64 	%rd8, %rd1, %rd7;
	ld.global.u8 	%r30, [%rd8];
	setp.gt.s32 	%p8, %r55, %r30;
	setp.lt.s32 	%p9, %r56, %r30;
	or.pred  	%p10, %p8, %p9;
	@%p10 bra 	$L__BB0_10;
	add.s32 	%r80, %r9, %r30;
	shl.b32 	%r81, %r80, 2;
	mov.u32 	%r82, s_hist;
	add.s32 	%r83, %r82, %r81;
	atom.shared.add.u32 	%r84, [%r83], 1;
$L__BB0_10:
	add.s32 	%r31, %r8, %r29;
	setp.ge.u32 	%p11, %r31, %r54;
	@%p11 bra 	$L__BB0_13;
	cvt.s64.s32 	%rd9, %r152;
	add.s64 	%rd10, %rd1, %rd9;
	ld.global.u8 	%r32, [%rd10];
	setp.gt.s32 	%p12, %r55, %r32;
	setp.lt.s32 	%p13, %r56, %r32;
	or.pred  	%p14, %p12, %p13;
	@%p14 bra 	$L__BB0_13;
	add.s32 	%r85, %r9, %r32;
	shl.b32 	%r86, %r85, 2;
	mov.u32 	%r87, s_hist;
	add.s32 	%r88, %r87, %r86;
	atom.shared.add.u32 	%r89, [%r88], 1;
$L__BB0_13:
	add.s32 	%r33, %r8, %r31;
	setp.ge.u32 	%p15, %r33, %r54;
	@%p15 bra 	$L__BB0_16;
	cvt.s64.s32 	%rd11, %r151;
	add.s64 	%rd12, %rd1, %rd11;
	ld.global.u8 	%r34, [%rd12];
	setp.gt.s32 	%p16, %r55, %r34;
	setp.lt.s32 	%p17, %r56, %r34;
	or.pred  	%p18, %p16, %p17;
	@%p18 bra 	$L__BB0_16;
	add.s32 	%r90, %r9, %r34;
	shl.b32 	%r91, %r90, 2;
	mov.u32 	%r92, s_hist;
	add.s32 	%r93, %r92, %r91;
	atom.shared.add.u32 	%r94, [%r93], 1;
$L__BB0_16:
	add.s32 	%r35, %r8, %r33;
	setp.ge.u32 	%p19, %r35, %r54;
	@%p19 bra 	$L__BB0_19;
	cvt.s64.s32 	%rd13, %r150;
	add.s64 	%rd14, %rd1, %rd13;
	ld.global.u8 	%r36, [%rd14];
	setp.gt.s32 	%p20, %r55, %r36;
	setp.lt.s32 	%p21, %r56, %r36;
	or.pred  	%p22, %p20, %p21;
	@%p22 bra 	$L__BB0_19;
	add.s32 	%r95, %r9, %r36;
	shl.b32 	%r96, %r95, 2;
	mov.u32 	%r97, s_hist;
	add.s32 	%r98, %r97, %r96;
	atom.shared.add.u32 	%r99, [%r98], 1;
$L__BB0_19:
	add.s32 	%r37, %r8, %r35;
	setp.ge.u32 	%p23, %r37, %r54;
	@%p23 bra 	$L__BB0_22;
	cvt.s64.s32 	%rd15, %r149;
	add.s64 	%rd16, %rd1, %rd15;
	ld.global.u8 	%r38, [%rd16];
	setp.gt.s32 	%p24, %r55, %r38;
	setp.lt.s32 	%p25, %r56, %r38;
	or.pred  	%p26, %p24, %p25;
	@%p26 bra 	$L__BB0_22;
	add.s32 	%r100, %r9, %r38;
	shl.b32 	%r101, %r100, 2;
	mov.u32 	%r102, s_hist;
	add.s32 	%r103, %r102, %r101;
	atom.shared.add.u32 	%r104, [%r103], 1;
$L__BB0_22:
	add.s32 	%r39, %r8, %r37;
	setp.ge.u32 	%p27, %r39, %r54;
	@%p27 bra 	$L__BB0_25;
	cvt.s64.s32 	%rd17, %r148;
	add.s64 	%rd18, %rd1, %rd17;
	ld.global.u8 	%r40, [%rd18];
	setp.gt.s32 	%p28, %r55, %r40;
	setp.lt.s32 	%p29, %r56, %r40;
	or.pred  	%p30, %p28, %p29;
	@%p30 bra 	$L__BB0_25;
	add.s32 	%r105, %r9, %r40;
	shl.b32 	%r106, %r105, 2;
	mov.u32 	%r107, s_hist;
	add.s32 	%r108, %r107, %r106;
	atom.shared.add.u32 	%r109, [%r108], 1;
$L__BB0_25:
	add.s32 	%r110, %r8, %r39;
	setp.ge.u32 	%p31, %r110, %r54;
	@%p31 bra 	$L__BB0_28;
	cvt.s64.s32 	%rd19, %r147;
	add.s64 	%rd20, %rd1, %rd19;
	ld.global.u8 	%r41, [%rd20];
	setp.gt.s32 	%p32, %r55, %r41;
	setp.lt.s32 	%p33, %r56, %r41;
	or.pred  	%p34, %p32, %p33;
	@%p34 bra 	$L__BB0_28;
	add.s32 	%r111, %r9, %r41;
	shl.b32 	%r112, %r111, 2;
	mov.u32 	%r113, s_hist;
	add.s32 	%r114, %r113, %r112;
	atom.shared.add.u32 	%r115, [%r114], 1;
$L__BB0_28:
	add.s32 	%r154, %r154, 8;
	add.s32 	%r153, %r153, %r11;
	add.s32 	%r152, %r152, %r11;
	add.s32 	%r151, %r151, %r11;
	add.s32 	%r150, %r150, %r11;
	add.s32 	%r149, %r149, %r11;
	add.s32 	%r148, %r148, %r11;
	add.s32 	%r147, %r147, %r11;
	add.s32 	%r146, %r146, %r11;
	setp.ne.s32 	%p35, %r154, 256;
	@%p35 bra 	$L__BB0_4;
	bar.sync 	0;
	setp.gt.s32 	%p36, %r155, %r1;
	@%p36 bra 	$L__BB0_32;
	shl.b32 	%r51, %r2, 1;
	cvta.to.global.u64 	%rd2, %rd3;
	mov.u32 	%r117, s_hist;
	shl.b32 	%r120, %r1, 2;
	shl.b32 	%r124, %r51, 2;
$L__BB0_31:
	shl.b32 	%r116, %r155, 2;
	add.s32 	%r118, %r117, %r116;
	ld.shared.u32 	%r119, [%r118];
	add.s32 	%r121, %r118, %r120;
	ld.shared.u32 	%r122, [%r121+4];
	add.s32 	%r123, %r122, %r119;
	add.s32 	%r125, %r118, %r124;
	ld.shared.u32 	%r126, [%r125];
	add.s32 	%r127, %r126, %r123;
	shl.b32 	%r128, %r2, 2;
	add.s32 	%r129, %r125, %r128;
	ld.shared.u32 	%r130, [%r129];
	add.s32 	%r131, %r130, %r127;
	add.s32 	%r132, %r129, %r128;
	ld.shared.u32 	%r133, [%r132];
	add.s32 	%r134, %r133, %r131;
	add.s32 	%r135, %r132, %r128;
	ld.shared.u32 	%r136, [%r135];
	add.s32 	%r137, %r136, %r134;
	add.s32 	%r138, %r135, %r128;
	ld.shared.u32 	%r139, [%r138];
	add.s32 	%r140, %r139, %r137;
	add.s32 	%r141, %r138, %r128;
	ld.shared.u32 	%r142, [%r141];
	add.s32 	%r143, %r142, %r140;
	mul.wide.s32 	%rd21, %r155, 4;
	add.s64 	%rd22, %rd2, %rd21;
	atom.global.add.u32 	%r144, [%rd22], %r143;
	add.s32 	%r155, %r155, %r8;
	setp.le.s32 	%p37, %r155, %r1;
	@%p37 bra 	$L__BB0_31;
$L__BB0_32:
	ret;

}


// ===== COMPILED SASS (sm_100) =====

	.target	sm_100

	.elftype	@"ET_EXEC"


//--------------------- .note.nv.tkinfo           --------------------------
	.section	.note.nv.tkinfo,"",@"SHT_NOTE"
	.sectionflags	@"SHF_NOTE_NV_TKINFO"
	.tkinfo
        /*0018*/ 	.word	0x00000002
        /*0030*/ 	.string	""
        /*0030*/ 	.string	"ptxas"
        /*0030*/ 	.string	"Cuda compilation tools, release 13.0, V13.0.88"
        /*0030*/ 	.string	"Build cuda_13.0.r13.0/compiler.36424714_0"
        /*0030*/ 	.string	"-arch sm_100 -m 64 "



//--------------------- .note.nv.cuinfo           --------------------------
	.section	.note.nv.cuinfo,"",@"SHT_NOTE"
	.sectionflags	@"SHF_NOTE_NV_CUINFO"
        /*0018*/ 	.short	0x0002
        /*001a*/ 	.short	0x0064
        /*001c*/ 	.short	0x0082
	.zero		2


//--------------------- .nv.info                  --------------------------
	.section	.nv.info,"",@"SHT_CUDA_INFO"
	.align	4


	//----- nvinfo : EIATTR_REGCOUNT
	.align		4
        /*0000*/ 	.byte	0x04, 0x2f
        /*0002*/ 	.short	(.L_1 - .L_0)
	.align		4
.L_0:
        /*0004*/ 	.word	index@(_Z16histogram_kernelPKcPjjii)
        /*0008*/ 	.word	0x0000001f


	//----- nvinfo : EIATTR_FRAME_SIZE
	.align		4
.L_1:
        /*000c*/ 	.byte	0x04, 0x11
        /*000e*/ 	.short	(.L_3 - .L_2)
	.align		4
.L_2:
        /*0010*/ 	.word	index@(_Z16histogram_kernelPKcPjjii)
        /*0014*/ 	.word	0x00000000


	//----- nvinfo : EIATTR_MIN_STACK_SIZE
	.align		4
.L_3:
        /*0018*/ 	.byte	0x04, 0x12
        /*001a*/ 	.short	(.L_5 - .L_4)
	.align		4
.L_4:
        /*001c*/ 	.word	index@(_Z16histogram_kernelPKcPjjii)
        /*0020*/ 	.word	0x00000000
.L_5:


//--------------------- .nv.compat                --------------------------
	.section	.nv.compat,"",@"SHT_CUDA_COMPAT_INFO"
	.align	4
        /*0000*/ 	.byte	0x02, 0x09, 0x00, 0x00, 0x02, 0x02, 0x01, 0x00, 0x02, 0x05, 0x05, 0x00, 0x03, 0x07, 0x01, 0x01
        /*0010*/ 	.byte	0x02, 0x03, 0x00, 0x00, 0x02, 0x06, 0x01, 0x00, 0x04, 0x0b, 0x08, 0x00, 0x09, 0x00, 0x00, 0x00
        /*0020*/ 	.byte	0x00, 0x00, 0x00, 0x00


//--------------------- .nv.info._Z16histogram_kernelPKcPjjii --------------------------
	.section	.nv.info._Z16histogram_kernelPKcPjjii,"",@"SHT_CUDA_INFO"
	.sectionflags	@""
	.align	4


	//----- nvinfo : EIATTR_CUDA_API_VERSION
	.align		4
        /*0000*/ 	.byte	0x04, 0x37
        /*0002*/ 	.short	(.L_7 - .L_6)
.L_6:
        /*0004*/ 	.word	0x00000082


	//----- nvinfo : EIATTR_KPARAM_INFO
	.align		4
.L_7:
        /*0008*/ 	.byte	0x04, 0x17
        /*000a*/ 	.short	(.L_9 - .L_8)
.L_8:
        /*000c*/ 	.word	0x00000000
        /*0010*/ 	.short	0x0004
        /*0012*/ 	.short	0x0018
        /*0014*/ 	.byte	0x00, 0xf0, 0x11, 0x00


	//----- nvinfo : EIATTR_KPARAM_INFO
	.align		4
.L_9:
        /*0018*/ 	.byte	0x04, 0x17
        /*001a*/ 	.short	(.L_11 - .L_10)
.L_10:
        /*001c*/ 	.word	0x00000000
        /*0020*/ 	.short	0x0003
        /*0022*/ 	.short	0x0014
        /*0024*/ 	.byte	0x00, 0xf0, 0x11, 0x00


	//----- nvinfo : EIATTR_KPARAM_INFO
	.align		4
.L_11:
        /*0028*/ 	.byte	0x04, 0x17
        /*002a*/ 	.short	(.L_13 - .L_12)
.L_12:
        /*002c*/ 	.word	0x00000000
        /*0030*/ 	.short	0x0002
        /*0032*/ 	.short	0x0010
        /*0034*/ 	.byte	0x00, 0xf0, 0x11, 0x00


	//----- nvinfo : EIATTR_KPARAM_INFO
	.align		4
.L_13:
        /*0038*/ 	.byte	0x04, 0x17
        /*003a*/ 	.short	(.L_15 - .L_14)
.L_14:
        /*003c*/ 	.word	0x00000000
        /*0040*/ 	.short	0x0001
        /*0042*/ 	.short	0x0008
        /*0044*/ 	.byte	0x00, 0xf5, 0x21, 0x00


	//----- nvinfo : EIATTR_KPARAM_INFO
	.align		4
.L_15:
        /*0048*/ 	.byte	0x04, 0x17
        /*004a*/ 	.short	(.L_17 - .L_16)
.L_16:
        /*004c*/ 	.word	0x00000000
        /*0050*/ 	.short	0x0000
        /*0052*/ 	.short	0x0000
        /*0054*/ 	.byte	0x00, 0xf5, 0x21, 0x00


	//----- nvinfo : EIATTR_SPARSE_MMA_MASK
	.align		4
.L_17:
        /*0058*/ 	.byte	0x03, 0x50
        /*005a*/ 	.short	0x0000


	//----- nvinfo : EIATTR_MAXREG_COUNT
	.align		4
        /*005c*/ 	.byte	0x03, 0x1b
        /*005e*/ 	.short	0x00ff


	//----- nvinfo : EIATTR_NUM_BARRIERS
	.align		4
        /*0060*/ 	.byte	0x02, 0x4c
        /*0062*/ 	.byte	0x01
	.zero		1


	//----- nvinfo : EIATTR_MERCURY_ISA_VERSION
	.align		4
        /*0064*/ 	.byte	0x03, 0x5f
        /*0066*/ 	.short	0x0101


	//----- nvinfo : EIATTR_VRC_CTA_INIT_COUNT
	.align		4
        /*0068*/ 	.byte	0x02, 0x4a
	.zero		1
	.zero		1


	//----- nvinfo : EIATTR_EXIT_INSTR_OFFSETS
	.align		4
        /*006c*/ 	.byte	0x04, 0x1c
        /*006e*/ 	.short	(.L_19 - .L_18)


	//   ....[0]....
.L_18:
        /*0070*/ 	.word	0x00000c50


	//   ....[1]....
        /*0074*/ 	.word	0x00000e80


	//----- nvinfo : EIATTR_CRS_STACK_SIZE
	.align		4
.L_19:
        /*0078*/ 	.byte	0x04, 0x1e
        /*007a*/ 	.short	(.L_21 - .L_20)
.L_20:
        /*007c*/ 	.word	0x00000000


	//----- nvinfo : EIATTR_CBANK_PARAM_SIZE
	.align		4
.L_21:
        /*0080*/ 	.byte	0x03, 0x19
        /*0082*/ 	.short	0x001c


	//----- nvinfo : EIATTR_PARAM_CBANK
	.align		4
        /*0084*/ 	.byte	0x04, 0x0a
        /*0086*/ 	.short	(.L_23 - .L_22)
	.align		4
.L_22:
        /*0088*/ 	.word	index@(.nv.constant0._Z16histogram_kernelPKcPjjii)
        /*008c*/ 	.short	0x0380
        /*008e*/ 	.short	0x001c


	//----- nvinfo : EIATTR_SW_WAR
	.align		4
.L_23:
        /*0090*/ 	.byte	0x04, 0x36
        /*0092*/ 	.short	(.L_25 - .L_24)
.L_24:
        /*0094*/ 	.word	0x00000008
.L_25:


//--------------------- .nv.callgraph             --------------------------
	.section	.nv.callgraph,"",@"SHT_CUDA_CALLGRAPH"
	.align	4
	.sectionentsize	8
	.align		4
        /*0000*/ 	.word	0x00000000
	.align		4
        /*0004*/ 	.word	0xffffffff
	.align		4
        /*0008*/ 	.word	0x00000000
	.align		4
        /*000c*/ 	.word	0xfffffffe
	.align		4
        /*0010*/ 	.word	0x00000000
	.align		4
        /*0014*/ 	.word	0xfffffffd
	.align		4
        /*0018*/ 	.word	0x00000000
	.align		4
        /*001c*/ 	.word	0xfffffffc


//--------------------- .text._Z16histogram_kernelPKcPjjii --------------------------
	.section	.text._Z16histogram_kernelPKcPjjii,"ax",@progbits
	.align	128
        .global         _Z16histogram_kernelPKcPjjii
        .type           _Z16histogram_kernelPKcPjjii,@function
        .size           _Z16histogram_kernelPKcPjjii,(.L_x_22 - _Z16histogram_kernelPKcPjjii)
        .other          _Z16histogram_kernelPKcPjjii,@"STO_CUDA_ENTRY STV_DEFAULT"
_Z16histogram_kernelPKcPjjii:
.text._Z16histogram_kernelPKcPjjii:
[----:B------:R-:W-:Y:S08]  /*0000*/  LDC R1, c[0x0][0x37c] ;  /* 0x0000df00ff017b82 */ /* 0x000ff00000000800 */
[----:B------:R-:W0:Y:S01]  /*0010*/  LDC R8, c[0x0][0x394] ;  /* 0x0000e500ff087b82 */ /* 0x000e220000000800 */
[----:B------:R-:W1:Y:S01]  /*0020*/  S2R R0, SR_TID.X ;  /* 0x0000000000007919 */ /* 0x000e620000002100 */
[----:B------:R-:W0:Y:S01]  /*0030*/  LDCU UR4, c[0x0][0x398] ;  /* 0x00007300ff0477ac */ /* 0x000e220008000800 */
[----:B------:R-:W-:Y:S01]  /*0040*/  BSSY.RECONVERGENT B0, `(.L_x_0) ;  /* 0x0000010000007945 */ /* 0x000fe20003800200 */
[----:B0-----:R-:W-:-:S05]  /*0050*/  IADD3 R3, PT, PT, -R8, UR4, RZ ;  /* 0x0000000408037c10 */ /* 0x001fca000fffe1ff */
[----:B------:R-:W-:-:S04]  /*0060*/  VIADD R2, R3, 0x1 ;  /* 0x0000000103027836 */ /* 0x000fc80000000000 */
[----:B------:R-:W-:-:S05]  /*0070*/  IMAD.SHL.U32 R5, R2, 0x8, RZ ;  /* 0x0000000802057824 */ /* 0x000fca00078e00ff */
[----:B-1----:R-:W-:-:S13]  /*0080*/  ISETP.GE.AND P0, PT, R0, R5, PT ;  /* 0x000000050000720c */ /* 0x002fda0003f06270 */
[----:B------:R-:W-:Y:S05]  /*0090*/  @P0 BRA `(.L_x_1) ;  /* 0x0000000000280947 */ /* 0x000fea0003800000 */
[----:B------:R-:W0:Y:S01]  /*00a0*/  S2R R7, SR_CgaCtaId ;  /* 0x0000000000077919 */ /* 0x000e220000008800 */
[----:B------:R-:W1:Y:S01]  /*00b0*/  LDC R9, c[0x0][0x360] ;  /* 0x0000d800ff097b82 */ /* 0x000e620000000800 */
[----:B------:R-:W-:Y:S01]  /*00c0*/  MOV R6, 0x400 ;  /* 0x0000040000067802 */ /* 0x000fe20000000f00 */
[----:B------:R-:W-:-:S03]  /*00d0*/  IMAD.MOV.U32 R4, RZ, RZ, R0 ;  /* 0x000000ffff047224 */ /* 0x000fc600078e0000 */
[----:B0-----:R-:W-:-:S07]  /*00e0*/  LEA R7, R7, R6, 0x18 ;  /* 0x0000000607077211 */ /* 0x001fce00078ec0ff */
.L_x_2:
[----:B------:R-:W-:Y:S02]  /*00f0*/  IMAD R6, R4, 0x4, R7 ;  /* 0x0000000404067824 */ /* 0x000fe400078e0207 */
[----:B-1----:R-:W-:-:S03]  /*0100*/  IMAD.IADD R4, R9, 0x1, R4 ;  /* 0x0000000109047824 */ /* 0x002fc600078e0204 */
[----:B------:R0:W-:Y:S02]  /*0110*/  STS [R6], RZ ;  /* 0x000000ff06007388 */ /* 0x0001e40000000800 */
[----:B------:R-:W-:-:S13]  /*0120*/  ISETP.GE.AND P0, PT, R4, R5, PT ;  /* 0x000000050400720c */ /* 0x000fda0003f06270 */
[----:B0-----:R-:W-:Y:S05]  /*0130*/  @!P0 BRA `(.L_x_2) ;  /* 0xfffffffc00ec8947 */ /* 0x001fea000383ffff */
.L_x_1:
[----:B------:R-:W-:Y:S05]  /*0140*/  BSYNC.RECONVERGENT B0 ;  /* 0x0000000000007941 */ /* 0x000fea0003800200 */
.L_x_0:
[----:B------:R-:W0:Y:S08]  /*0150*/  S2UR UR12, SR_CTAID.X ;  /* 0x00000000000c79c3 */ /* 0x000e300000002500 */
[----:B------:R-:W-:Y:S01]  /*0160*/  BAR.SYNC.DEFER_BLOCKING 0x0 ;  /* 0x0000000000007b1d */ /* 0x000fe20000010000 */
[----:B------:R-:W-:-:S05]  /*0170*/  LOP3.LUT R7, R0, 0x7, RZ, 0xc0, !PT ;  /* 0x0000000700077812 */ /* 0x000fca00078ec0ff */
[----:B------:R-:W-:Y:S02]  /*0180*/  IMAD R6, R2, R7, -R8 ;  /* 0x0000000702067224 */ /* 0x000fe400078e0a08 */
[----:B------:R-:W1:Y:S01]  /*0190*/  LDC R5, c[0x0][0x360] ;  /* 0x0000d800ff057b82 */ /* 0x000e620000000800 */
[----:B------:R-:W2:Y:S01]  /*01a0*/  LDCU.64 UR8, c[0x0][0x358] ;  /* 0x00006b00ff0877ac */ /* 0x000ea20008000a00 */
[----:B------:R-:W3:Y:S01]  /*01b0*/  LDCU UR15, c[0x0][0x398] ;  /* 0x00007300ff0f77ac */ /* 0x000ee20008000800 */
[----:B------:R-:W4:Y:S01]  /*01c0*/  LDCU UR16, c[0x0][0x394] ;  /* 0x00007280ff1077ac */ /* 0x000f220008000800 */
[----:B------:R-:W1:Y:S01]  /*01d0*/  LDCU UR14, c[0x0][0x390] ;  /* 0x00007200ff0e77ac */ /* 0x000e620008000800 */
[----:B0-----:R-:W-:Y:S01]  /*01e0*/  USHF.L.U32 UR4, UR12, 0x8, URZ ;  /* 0x000000080c047899 */ /* 0x001fe200080006ff */
[----:B------:R-:W0:Y:S03]  /*01f0*/  LDCU.64 UR10, c[0x0][0x380] ;  /* 0x00007000ff0a77ac */ /* 0x000e260008000a00 */
[----:B------:R-:W-:Y:S01]  /*0200*/  UIADD3 UR5, UPT, UPT, UR4, 0x2, URZ ;  /* 0x0000000204057890 */ /* 0x000fe2000fffe0ff */
[----:B-1----:R-:W-:Y:S01]  /*0210*/  IMAD R11, R5, UR12, RZ ;  /* 0x0000000c050b7c24 */ /* 0x002fe2000f8e02ff */
[----:B------:R-:W-:-:S02]  /*0220*/  UIADD3 UR6, UPT, UPT, UR4, 0x3, URZ ;  /* 0x0000000304067890 */ /* 0x000fc4000fffe0ff */
[----:B------:R-:W-:Y:S01]  /*0230*/  IMAD R9, R5, UR4, R5 ;  /* 0x0000000405097c24 */ /* 0x000fe2000f8e0205 */
[----:B------:R-:W-:Y:S01]  /*0240*/  UIADD3 UR7, UPT, UPT, UR4, 0x4, URZ ;  /* 0x0000000404077890 */ /* 0x000fe2000fffe0ff */
[--C-:B------:R-:W-:Y:S01]  /*0250*/  IMAD R4, R11, 0x100, R0.reuse ;  /* 0x000001000b047824 */ /* 0x100fe200078e0200 */
[----:B------:R-:W-:Y:S01]  /*0260*/  UIADD3 UR12, UPT, UPT, UR4, 0x5, URZ ;  /* 0x00000005040c7890 */ /* 0x000fe2000fffe0ff */
[----:B------:R-:W-:Y:S01]  /*0270*/  IMAD.IADD R8, R0, 0x1, R9 ;  /* 0x0000000100087824 */ /* 0x000fe200078e0209 */
[----:B------:R-:W-:Y:S01]  /*0280*/  UIADD3 UR13, UPT, UPT, UR4, 0x6, URZ ;  /* 0x00000006040d7890 */ /* 0x000fe2000fffe0ff */
[C-C-:B------:R-:W-:Y:S01]  /*0290*/  IMAD R10, R5.reuse, UR5, R0.reuse ;  /* 0x00000005050a7c24 */ /* 0x140fe2000f8e0200 */
[----:B------:R-:W-:Y:S01]  /*02a0*/  UIADD3 UR4, UPT, UPT, UR4, 0x7, URZ ;  /* 0x0000000704047890 */ /* 0x000fe2000fffe0ff */
[C-C-:B------:R-:W-:Y:S02]  /*02b0*/  IMAD R12, R5.reuse, UR6, R0.reuse ;  /* 0x00000006050c7c24 */ /* 0x140fe4000f8e0200 */
[----:B------:R-:W-:-:S02]  /*02c0*/  IMAD R14, R5, UR7, R0 ;  /* 0x00000007050e7c24 */ /* 0x000fc4000f8e0200 */
[C-C-:B------:R-:W-:Y:S02]  /*02d0*/  IMAD R16, R5.reuse, UR12, R0.reuse ;  /* 0x0000000c05107c24 */ /* 0x140fe4000f8e0200 */
[C-C-:B------:R-:W-:Y:S02]  /*02e0*/  IMAD R18, R5.reuse, UR13, R0.reuse ;  /* 0x0000000d05127c24 */ /* 0x140fe4000f8e0200 */
[----:B------:R-:W-:Y:S01]  /*02f0*/  IMAD R20, R5, UR4, R0 ;  /* 0x0000000405147c24 */ /* 0x000fe2000f8e0200 */
[----:B0-234-:R-:W-:-:S06]  /*0300*/  UMOV UR4, URZ ;  /* 0x000000ff00047c82 */ /* 0x01dfcc0008000000 */
.L_x_19:
[----:B------:R-:W-:Y:S01]  /*0310*/  IMAD.IADD R22, R5, 0x1, R4 ;  /* 0x0000000105167824 */ /* 0x000fe200078e0204 */
[----:B------:R-:W-:Y:S01]  /*0320*/  ISETP.GE.U32.AND P0, PT, R4, UR14, PT ;  /* 0x0000000e04007c0c */ /* 0x000fe2000bf06070 */
[----:B------:R-:W-:Y:S02]  /*0330*/  BSSY.RECONVERGENT B0, `(.L_x_3) ;  /* 0x000001a000007945 */ /* 0x000fe40003800200 */
[C---:B------:R-:W-:Y:S01]  /*0340*/  IMAD.IADD R24, R22.reuse, 0x1, R5 ;  /* 0x0000000116187824 */ /* 0x040fe200078e0205 */
[----:B------:R-:W-:-:S03]  /*0350*/  ISETP.GE.U32.AND P1, PT, R22, UR14, PT ;  /* 0x0000000e16007c0c */ /* 0x000fc6000bf26070 */
[C---:B------:R-:W-:Y:S01]  /*0360*/  IMAD.IADD R26, R24.reuse, 0x1, R5 ;  /* 0x00000001181a7824 */ /* 0x040fe200078e0205 */
[----:B------:R-:W-:-:S03]  /*0370*/  ISETP.GE.U32.AND P2, PT, R24, UR14, PT ;  /* 0x0000000e18007c0c */ /* 0x000fc6000bf46070 */
[C---:B------:R-:W-:Y:S01]  /*0380*/  IMAD.IADD R28, R26.reuse, 0x1, R5 ;  /* 0x000000011a1c7824 */ /* 0x040fe200078e0205 */
[----:B------:R-:W-:-:S03]  /*0390*/  ISETP.GE.U32.AND P3, PT, R26, UR14, PT ;  /* 0x0000000e1a007c0c */ /* 0x000fc6000bf66070 */
[C---:B01234-:R-:W-:Y:S01]  /*03a0*/  IMAD.IADD R7, R28.reuse, 0x1, R5 ;  /* 0x000000011c077824 */ /* 0x05ffe200078e0205 */
[----:B------:R-:W-:-:S03]  /*03b0*/  ISETP.GE.U32.AND P4, PT, R28, UR14, PT ;  /* 0x0000000e1c007c0c */ /* 0x000fc6000bf86070 */
[C---:B------:R-:W-:Y:S01]  /*03c0*/  IMAD.IADD R22, R7.reuse, 0x1, R5 ;  /* 0x0000000107167824 */ /* 0x040fe200078e0205 */
[----:B------:R-:W-:-:S03]  /*03d0*/  ISETP.GE.U32.AND P5, PT, R7, UR14, PT ;  /* 0x0000000e07007c0c */ /* 0x000fc6000bfa6070 */
[C---:B------:R-:W-:Y:S01]  /*03e0*/  IMAD.IADD R9, R22.reuse, 0x1, R5 ;  /* 0x0000000116097824 */ /* 0x040fe200078e0205 */
[----:B------:R-:W-:Y:S01]  /*03f0*/  ISETP.GE.U32.AND P6, PT, R22, UR14, PT ;  /* 0x0000000e16007c0c */ /* 0x000fe2000bfc6070 */
[----:B------:R-:W-:-:S12]  /*0400*/  @P0 BRA `(.L_x_4) ;  /* 0x0000000000300947 */ /* 0x000fd80003800000 */
[----:B------:R-:W-:-:S04]  /*0410*/  IADD3 R22, P0, PT, R4, UR10, RZ ;  /* 0x0000000a04167c10 */ /* 0x000fc8000ff1e0ff */
[----:B------:R-:W-:-:S06]  /*0420*/  LEA.HI.X.SX32 R23, R4, UR11, 0x1, P0 ;  /* 0x0000000b04177c11 */ /* 0x000fcc00080f0eff */
[----:B------:R-:W2:Y:S02]  /*0430*/  LDG.E.U8 R23, desc[UR8][R22.64] ;  /* 0x0000000816177981 */ /* 0x000ea4000c1e1100 */
[----:B--2---:R-:W-:-:S04]  /*0440*/  ISETP.GT.AND P0, PT, R23, UR15, PT ;  /* 0x0000000f17007c0c */ /* 0x004fc8000bf04270 */
[----:B------:R-:W-:-:S13]  /*0450*/  ISETP.LT.OR P0, PT, R23, UR16, P0 ;  /* 0x0000001017007c0c */ /* 0x000fda0008701670 */
[----:B------:R-:W-:Y:S05]  /*0460*/  @P0 BRA `(.L_x_4) ;  /* 0x0000000000180947 */ /* 0x000fea0003800000 */
[----:B------:R-:W0:Y:S01]  /*0470*/  S2UR UR6, SR_CgaCtaId ;  /* 0x00000000000679c3 */ /* 0x000e220000008800 */
[----:B------:R-:W-:Y:S01]  /*0480*/  UMOV UR5, 0x400 ;  /* 0x0000040000057882 */ /* 0x000fe20000000000 */
[----:B------:R-:W-:Y:S01]  /*0490*/  IMAD.IADD R7, R6, 0x1, R23 ;  /* 0x0000000106077824 */ /* 0x000fe200078e0217 */
[----:B0-----:R-:W-:-:S06]  /*04a0*/  ULEA UR5, UR6, UR5, 0x18 ;  /* 0x0000000506057291 */ /* 0x001fcc000f8ec0ff */
[----:B------:R-:W-:-:S05]  /*04b0*/  LEA R7, R7, UR5, 0x2 ;  /* 0x0000000507077c11 */ /* 0x000fca000f8e10ff */
[----:B------:R0:W-:Y:S02]  /*04c0*/  ATOMS.POPC.INC.32 RZ, [R7+URZ] ;  /* 0x0000000007ff7f8c */ /* 0x0001e4000d8000ff */
.L_x_4:
[----:B------:R-:W-:Y:S05]  /*04d0*/  BSYNC.RECONVERGENT B0 ;  /* 0x0000000000007941 */ /* 0x000fea0003800200 */
.L_x_3:
[----:B------:R-:W-:Y:S01]  /*04e0*/  BSSY.RECONVERGENT B0, `(.L_x_5) ;  /* 0x000000f000007945 */ /* 0x000fe20003800200 */
[----:B------:R-:W-:-:S03]  /*04f0*/  ISETP.GE.U32.AND P0, PT, R9, UR14, PT ;  /* 0x0000000e09007c0c */ /* 0x000fc6000bf06070 */
[----:B------:R-:W-:Y:S10]  /*0500*/  @P1 BRA `(.L_x_6) ;  /* 0x0000000000301947 */ /* 0x000ff40003800000 */
[----:B------:R-:W-:-:S04]  /*0510*/  IADD3 R22, P1, PT, R8, UR10, RZ ;  /* 0x0000000a08167c10 */ /* 0x000fc8000ff3e0ff */
[----:B------:R-:W-:-:S06]  /*0520*/  LEA.HI.X.SX32 R23, R8, UR11, 0x1, P1 ;  /* 0x0000000b08177c11 */ /* 0x000fcc00088f0eff */
[----:B------:R-:W2:Y:S02]  /*0530*/  LDG.E.U8 R23, desc[UR8][R22.64] ;  /* 0x0000000816177981 */ /* 0x000ea4000c1e1100 */
[----:B--2---:R-:W-:-:S04]  /*0540*/  ISETP.GT.AND P1, PT, R23, UR15, PT ;  /* 0x0000000f17007c0c */ /* 0x004fc8000bf24270 */
[----:B------:R-:W-:-:S13]  /*0550*/  ISETP.LT.OR P1, PT, R23, UR16, P1 ;  /* 0x0000001017007c0c */ /* 0x000fda0008f21670 */
[----:B------:R-:W-:Y:S05]  /*0560*/  @P1 BRA `(.L_x_6) ;  /* 0x0000000000181947 */ /* 0x000fea0003800000 */
[----:B------:R-:W1:Y:S01]  /*0570*/  S2UR UR6, SR_CgaCtaId ;  /* 0x00000000000679c3 */ /* 0x000e620000008800 */
[----:B------:R-:W-:Y:S01]  /*0580*/  UMOV UR5, 0x400 ;  /* 0x0000040000057882 */ /* 0x000fe20000000000 */
[----:B0-----:R-:W-:Y:S01]  /*0590*/  IMAD.IADD R7, R6, 0x1, R23 ;  /* 0x0000000106077824 */ /* 0x001fe200078e0217 */
[----:B-1----:R-:W-:-:S06]  /*05a0*/  ULEA UR5, UR6, UR5, 0x18 ;  /* 0x0000000506057291 */ /* 0x002fcc000f8ec0ff */
[----:B------:R-:W-:-:S05]  /*05b0*/  LEA R7, R7, UR5, 0x2 ;  /* 0x0000000507077c11 */ /* 0x000fca000f8e10ff */
[----:B------:R1:W-:Y:S02]  /*05c0*/  ATOMS.POPC.INC.32 RZ, [R7+URZ] ;  /* 0x0000000007ff7f8c */ /* 0x0003e4000d8000ff */
.L_x_6:
[----:B------:R-:W-:Y:S05]  /*05d0*/  BSYNC.RECONVERGENT B0 ;  /* 0x0000000000007941 */ /* 0x000fea0003800200 */
.L_x_5:
[----:B------:R-:W-:Y:S04]  /*05e0*/  BSSY.RECONVERGENT B0, `(.L_x_7) ;  /* 0x000000e000007945 */ /* 0x000fe80003800200 */
[----:B------:R-:W-:Y:S05]  /*05f0*/  @P2 BRA `(.L_x_8) ;  /* 0x0000000000302947 */ /* 0x000fea0003800000 */
[----:B------:R-:W-:-:S04]  /*0600*/  IADD3 R22, P1, PT, R10, UR10, RZ ;  /* 0x0000000a0a167c10 */ /* 0x000fc8000ff3e0ff */
[----:B------:R-:W-:-:S06]  /*0610*/  LEA.HI.X.SX32 R23, R10, UR11, 0x1, P1 ;  /* 0x0000000b0a177c11 */ /* 0x000fcc00088f0eff */
[----:B------:R-:W2:Y:S02]  /*0620*/  LDG.E.U8 R23, desc[UR8][R22.64] ;  /* 0x0000000816177981 */ /* 0x000ea4000c1e1100 */
[----:B--2---:R-:W-:-:S04]  /*0630*/  ISETP.GT.AND P1, PT, R23, UR15, PT ;  /* 0x0000000f17007c0c */ /* 0x004fc8000bf24270 */
[----:B------:R-:W-:-:S13]  /*0640*/  ISETP.LT.OR P1, PT, R23, UR16, P1 ;  /* 0x0000001017007c0c */ /* 0x000fda0008f21670 */
[----:B------:R-:W-:Y:S05]  /*0650*/  @P1 BRA `(.L_x_8) ;  /* 0x0000000000181947 */ /* 0x000fea0003800000 */
[----:B------:R-:W2:Y:S01]  /*0660*/  S2UR UR6, SR_CgaCtaId ;  /* 0x00000000000679c3 */ /* 0x000ea20000008800 */
[----:B------:R-:W-:Y:S01]  /*0670*/  UMOV UR5, 0x400 ;  /* 0x0000040000057882 */ /* 0x000fe20000000000 */
[----:B01----:R-:W-:Y:S01]  /*0680*/  IMAD.IADD R7, R6, 0x1, R23 ;  /* 0x0000000106077824 */ /* 0x003fe200078e0217 */
[----:B--2---:R-:W-:-:S06]  /*0690*/  ULEA UR5, UR6, UR5, 0x18 ;  /* 0x0000000506057291 */ /* 0x004fcc000f8ec0ff */
[----:B------:R-:W-:-:S05]  /*06a0*/  LEA R7, R7, UR5, 0x2 ;  /* 0x0000000507077c11 */ /* 0x000fca000f8e10ff */
[----:B------:R2:W-:Y:S02]  /*06b0*/  ATOMS.POPC.INC.32 RZ, [R7+URZ] ;  /* 0x0000000007ff7f8c */ /* 0x0005e4000d8000ff */
.L_x_8:
[----:B------:R-:W-:Y:S05]  /*06c0*/  BSYNC.RECONVERGENT B0 ;  /* 0x0000000000007941 */ /* 0x000fea0003800200 */
.L_x_7:
[----:B------:R-:W-:Y:S04]  /*06d0*/  BSSY.RECONVERGENT B0, `(.L_x_9) ;  /* 0x000000e000007945 */ /* 0x000fe80003800200 */
[----:B------:R-:W-:Y:S05]  /*06e0*/  @P3 BRA `(.L_x_10) ;  /* 0x0000000000303947 */ /* 0x000fea0003800000 */
[----:B------:R-:W-:-:S04]  /*06f0*/  IADD3 R22, P1, PT, R12, UR10, RZ ;  /* 0x0000000a0c167c10 */ /* 0x000fc8000ff3e0ff */
[----:B------:R-:W-:-:S06]  /*0700*/  LEA.HI.X.SX32 R23, R12, UR11, 0x1, P1 ;  /* 0x0000000b0c177c11 */ /* 0x000fcc00088f0eff */
[----:B------:R-:W3:Y:S02]  /*0710*/  LDG.E.U8 R23, desc[UR8][R22.64] ;  /* 0x0000000816177981 */ /* 0x000ee4000c1e1100 */
[----:B---3--:R-:W-:-:S04]  /*0720*/  ISETP.GT.AND P1, PT, R23, UR15, PT ;  /* 0x0000000f17007c0c */ /* 0x008fc8000bf24270 */
[----:B------:R-:W-:-:S13]  /*0730*/  ISETP.LT.OR P1, PT, R23, UR16, P1 ;  /* 0x0000001017007c0c */ /* 0x000fda0008f21670 */
[----:B------:R-:W-:Y:S05]  /*0740*/  @P1 BRA `(.L_x_10) ;  /* 0x0000000000181947 */ /* 0x000fea0003800000 */
[----:B------:R-:W3:Y:S01]  /*0750*/  S2UR UR6, SR_CgaCtaId ;  /* 0x00000000000679c3 */ /* 0x000ee20000008800 */
[----:B------:R-:W-:Y:S01]  /*0760*/  UMOV UR5, 0x400 ;  /* 0x0000040000057882 */ /* 0x000fe20000000000 */
[----:B012---:R-:W-:Y:S01]  /*0770*/  IMAD.IADD R7, R6, 0x1, R23 ;  /* 0x0000000106077824 */ /* 0x007fe200078e0217 */
[----:B---3--:R-:W-:-:S06]  /*0780*/  ULEA UR5, UR6, UR5, 0x18 ;  /* 0x0000000506057291 */ /* 0x008fcc000f8ec0ff */
[----:B------:R-:W-:-:S05]  /*0790*/  LEA R7, R7, UR5, 0x2 ;  /* 0x0000000507077c11 */ /* 0x000fca000f8e10ff */
[----:B------:R3:W-:Y:S02]  /*07a0*/  ATOMS.POPC.INC.32 RZ, [R7+URZ] ;  /* 0x0000000007ff7f8c */ /* 0x0007e4000d8000ff */
.L_x_10:
[----:B------:R-:W-:Y:S05]  /*07b0*/  BSYNC.RECONVERGENT B0 ;  /* 0x0000000000007941 */ /* 0x000fea0003800200 */
.L_x_9:
[----:B------:R-:W-:Y:S04]  /*07c0*/  BSSY.RECONVERGENT B0, `(.L_x_11) ;  /* 0x000000e000007945 */ /* 0x000fe80003800200 */
[----:B------:R-:W-:Y:S05]  /*07d0*/  @P4 BRA `(.L_x_12) ;  /* 0x0000000000304947 */ /* 0x000fea0003800000 */
[----:B------:R-:W-:-:S04]  /*07e0*/  IADD3 R22, P1, PT, R14, UR10, RZ ;  /* 0x0000000a0e167c10 */ /* 0x000fc8000ff3e0ff */
[----:B------:R-:W-:-:S06]  /*07f0*/  LEA.HI.X.SX32 R23, R14, UR11, 0x1, P1 ;  /* 0x0000000b0e177c11 */ /* 0x000fcc00088f0eff */
[----:B------:R-:W4:Y:S02]  /*0800*/  LDG.E.U8 R23, desc[UR8][R22.64] ;  /* 0x0000000816177981 */ /* 0x000f24000c1e1100 */
[----:B----4-:R-:W-:-:S04]  /*0810*/  ISETP.GT.AND P1, PT, R23, UR15, PT ;  /* 0x0000000f17007c0c */ /* 0x010fc8000bf24270 */
[----:B------:R-:W-:-:S13]  /*0820*/  ISETP.LT.OR P1, PT, R23, UR16, P1 ;  /* 0x0000001017007c0c */ /* 0x000fda0008f21670 */
[----:B------:R-:W-:Y:S05]  /*0830*/  @P1 BRA `(.L_x_12) ;  /* 0x0000000000181947 */ /* 0x000fea0003800000 */
[----:B------:R-:W4:Y:S01]  /*0840*/  S2UR UR6, SR_CgaCtaId ;  /* 0x00000000000679c3 */ /* 0x000f220000008800 */
[----:B------:R-:W-:Y:S01]  /*0850*/  UMOV UR5, 0x400 ;  /* 0x0000040000057882 */ /* 0x000fe20000000000 */
[----:B0123--:R-:W-:Y:S01]  /*0860*/  IMAD.IADD R7, R6, 0x1, R23 ;  /* 0x0000000106077824 */ /* 0x00ffe200078e0217 */
[----:B----4-:R-:W-:-:S06]  /*0870*/  ULEA UR5, UR6, UR5, 0x18 ;  /* 0x0000000506057291 */ /* 0x010fcc000f8ec0ff */
[----:B------:R-:W-:-:S05]  /*0880*/  LEA R7, R7, UR5, 0x2 ;  /* 0x0000000507077c11 */ /* 0x000fca000f8e10ff */
[----:B------:R4:W-:Y:S02]  /*0890*/  ATOMS.POPC.INC.32 RZ, [R7+URZ] ;  /* 0x0000000007ff7f8c */ /* 0x0009e4000d8000ff */
.L_x_12:
[----:B------:R-:W-:Y:S05]  /*08a0*/  BSYNC.RECONVERGENT B0 ;  /* 0x0000000000007941 */ /* 0x000fea0003800200 */
.L_x_11:
[----:B------:R-:W-:Y:S04]  /*08b0*/  BSSY.RECONVERGENT B0, `(.L_x_13) ;  /* 0x000000e000007945 */ /* 0x000fe80003800200 */
[----:B------:R-:W-:Y:S05]  /*08c0*/  @P5 BRA `(.L_x_14) ;  /* 0x0000000000305947 */ /* 0x000fea0003800000 */
[----:B------:R-:W-:-:S04]  /*08d0*/  IADD3 R22, P1, PT, R16, UR10, RZ ;  /* 0x0000000a10167c10 */ /* 0x000fc8000ff3e0ff */
[----:B------:R-:W-:-:S06]  /*08e0*/  LEA.HI.X.SX32 R23, R16, UR11, 0x1, P1 ;  /* 0x0000000b10177c11 */ /* 0x000fcc00088f0eff */
[----:B------:R-:W5:Y:S02]  /*08f0*/  LDG.E.U8 R23, desc[UR8][R22.64] ;  /* 0x0000000816177981 */ /* 0x000f64000c1e1100 */
[----:B-----5:R-:W-:-:S04]  /*0900*/  ISETP.GT.AND P1, PT, R23, UR15, PT ;  /* 0x0000000f17007c0c */ /* 0x020fc8000bf24270 */
[----:B------:R-:W-:-:S13]  /*0910*/  ISETP.LT.OR P1, PT, R23, UR16, P1 ;  /* 0x0000001017007c0c */ /* 0x000fda0008f21670 */
[----:B------:R-:W-:Y:S05]  /*0920*/  @P1 BRA `(.L_x_14) ;  /* 0x0000000000181947 */ /* 0x000fea0003800000 */
[----:B------:R-:W5:Y:S01]  /*0930*/  S2UR UR6, SR_CgaCtaId ;  /* 0x00000000000679c3 */ /* 0x000f620000008800 */
[----:B------:R-:W-:Y:S01]  /*0940*/  UMOV UR5, 0x400 ;  /* 0x0000040000057882 */ /* 0x000fe20000000000 */
[----:B01234-:R-:W-:Y:S01]  /*0950*/  IMAD.IADD R7, R6, 0x1, R23 ;  /* 0x0000000106077824 */ /* 0x01ffe200078e0217 */
[----:B-----5:R-:W-:-:S06]  /*0960*/  ULEA UR5, UR6, UR5, 0x18 ;  /* 0x0000000506057291 */ /* 0x020fcc000f8ec0ff */
[----:B------:R-:W-:-:S05]  /*0970*/  LEA R7, R7, UR5, 0x2 ;  /* 0x0000000507077c11 */ /* 0x000fca000f8e10ff */
[----:B------:R0:W-:Y:S02]  /*0980*/  ATOMS.POPC.INC.32 RZ, [R7+URZ] ;  /* 0x0000000007ff7f8c */ /* 0x0001e4000d8000ff */
.L_x_14:
[----:B------:R-:W-:Y:S05]  /*0990*/  BSYNC.RECONVERGENT B0 ;  /* 0x0000000000007941 */ /* 0x000fea0003800200 */
.L_x_13:
        /* <DEDUP_REMOVED lines=14> */
.L_x_16:
[----:B------:R-:W-:Y:S05]  /*0a80*/  BSYNC.RECONVERGENT B0 ;  /* 0x0000000000007941 */ /* 0x000fea0003800200 */
.L_x_15:
        /* <DEDUP_REMOVED lines=14> */
.L_x_18:
[----:B------:R-:W-:Y:S05]  /*0b70*/  BSYNC.RECONVERGENT B0 ;  /* 0x0000000000007941 */ /* 0x000fea0003800200 */
.L_x_17:
[----:B------:R-:W-:Y:S01]  /*0b80*/  UIADD3 UR4, UPT, UPT, UR4, 0x8, URZ ;  /* 0x0000000804047890 */ /* 0x000fe2000fffe0ff */
[C---:B------:R-:W-:Y:S02]  /*0b90*/  IMAD R8, R5.reuse, 0x8, R8 ;  /* 0x0000000805087824 */ /* 0x040fe400078e0208 */
[C---:B------:R-:W-:Y:S01]  /*0ba0*/  IMAD R10, R5.reuse, 0x8, R10 ;  /* 0x00000008050a7824 */ /* 0x040fe200078e020a */
[----:B------:R-:W-:Y:S01]  /*0bb0*/  UISETP.NE.AND UP0, UPT, UR4, 0x100, UPT ;  /* 0x000001000400788c */ /* 0x000fe2000bf05270 */
[C---:B------:R-:W-:Y:S02]  /*0bc0*/  IMAD R12, R5.reuse, 0x8, R12 ;  /* 0x00000008050c7824 */ /* 0x040fe400078e020c */
[C---:B------:R-:W-:Y:S02]  /*0bd0*/  IMAD R14, R5.reuse, 0x8, R14 ;  /* 0x00000008050e7824 */ /* 0x040fe400078e020e */
[C---:B------:R-:W-:Y:S02]  /*0be0*/  IMAD R16, R5.reuse, 0x8, R16 ;  /* 0x0000000805107824 */ /* 0x040fe400078e0210 */
[----:B------:R-:W-:-:S02]  /*0bf0*/  IMAD R18, R5, 0x8, R18 ;  /* 0x0000000805127824 */ /* 0x000fc400078e0212 */
[C---:B------:R-:W-:Y:S02]  /*0c00*/  IMAD R20, R5.reuse, 0x8, R20 ;  /* 0x0000000805147824 */ /* 0x040fe400078e0214 */
[----:B------:R-:W-:Y:S01]  /*0c10*/  IMAD R4, R5, 0x8, R4 ;  /* 0x0000000805047824 */ /* 0x000fe200078e0204 */
[----:B------:R-:W-:Y:S06]  /*0c20*/  BRA.U UP0, `(.L_x_19) ;  /* 0xfffffff500b87547 */ /* 0x000fec000b83ffff */
[----:B------:R-:W-:Y:S01]  /*0c30*/  BAR.SYNC.DEFER_BLOCKING 0x0 ;  /* 0x0000000000007b1d */ /* 0x000fe20000010000 */
[----:B------:R-:W-:-:S13]  /*0c40*/  ISETP.GT.AND P0, PT, R0, R3, PT ;  /* 0x000000030000720c */ /* 0x000fda0003f04270 */
[----:B------:R-:W-:Y:S05]  /*0c50*/  @P0 EXIT ;  /* 0x000000000000094d */ /* 0x000fea0003800000 */
[----:B------:R-:W5:Y:S01]  /*0c60*/  S2UR UR5, SR_CgaCtaId ;  /* 0x00000000000579c3 */ /* 0x000f620000008800 */
[----:B------:R-:W-:-:S07]  /*0c70*/  UMOV UR4, 0x400 ;  /* 0x0000040000047882 */ /* 0x000fce0000000000 */
[----:B01234-:R-:W0:Y:S01]  /*0c80*/  LDC.64 R6, c[0x0][0x388] ;  /* 0x0000e200ff067b82 */ /* 0x01fe220000000a00 */
[----:B-----5:R-:W-:-:S12]  /*0c90*/  ULEA UR4, UR5, UR4, 0x18 ;  /* 0x0000000405047291 */ /* 0x020fd8000f8ec0ff */
.L_x_20:
[----:B------:R-:W-:-:S05]  /*0ca0*/  LEA R4, R0, UR4, 0x2 ;  /* 0x0000000400047c11 */ /* 0x000fca000f8e10ff */
[C-C-:B-1----:R-:W-:Y:S02]  /*0cb0*/  IMAD R9, R2.reuse, 0x8, R4.reuse ;  /* 0x0000000802097824 */ /* 0x142fe400078e0204 */
[C-C-:B------:R-:W-:Y:S02]  /*0cc0*/  IMAD R10, R3.reuse, 0x8, R4.reuse ;  /* 0x00000008030a7824 */ /* 0x140fe400078e0204 */
[C---:B------:R-:W-:Y:S02]  /*0cd0*/  IMAD R11, R2.reuse, 0x4, R9 ;  /* 0x00000004020b7824 */ /* 0x040fe400078e0209 */
[C---:B------:R-:W-:Y:S02]  /*0ce0*/  IMAD R8, R3.reuse, 0x4, R4 ;  /* 0x0000000403087824 */ /* 0x040fe400078e0204 */
[----:B------:R-:W-:Y:S01]  /*0cf0*/  IMAD R12, R2, 0x4, R11 ;  /* 0x00000004020c7824 */ /* 0x000fe200078e020b */
[----:B------:R-:W-:Y:S01]  /*0d00*/  LDS R4, [R4] ;  /* 0x0000000004047984 */ /* 0x000fe20000000800 */
[----:B------:R-:W-:-:S02]  /*0d10*/  IMAD R16, R3, 0x4, R9 ;  /* 0x0000000403107824 */ /* 0x000fc400078e0209 */
[C-C-:B------:R-:W-:Y:S01]  /*0d20*/  IMAD R13, R2.reuse, 0x4, R12.reuse ;  /* 0x00000004020d7824 */ /* 0x140fe200078e020c */
[----:B------:R-:W-:Y:S01]  /*0d30*/  LDS R9, [R8+0x4] ;  /* 0x0000040008097984 */ /* 0x000fe20000000800 */
[C---:B------:R-:W-:Y:S02]  /*0d40*/  IMAD R17, R3.reuse, 0x4, R11 ;  /* 0x0000000403117824 */ /* 0x040fe400078e020b */
[C---:B------:R-:W-:Y:S01]  /*0d50*/  IMAD R18, R3.reuse, 0x4, R12 ;  /* 0x0000000403127824 */ /* 0x040fe200078e020c */
[----:B------:R-:W1:Y:S01]  /*0d60*/  LDS R10, [R10+0x8] ;  /* 0x000008000a0a7984 */ /* 0x000e620000000800 */
[C-C-:B------:R-:W-:Y:S02]  /*0d70*/  IMAD R19, R3.reuse, 0x4, R13.reuse ;  /* 0x0000000403137824 */ /* 0x140fe400078e020d */
[----:B------:R-:W-:Y:S01]  /*0d80*/  IMAD R14, R2, 0x4, R13 ;  /* 0x00000004020e7824 */ /* 0x000fe200078e020d */
[----:B------:R-:W-:Y:S03]  /*0d90*/  LDS R11, [R16+0x4] ;  /* 0x00000400100b7984 */ /* 0x000fe60000000800 */
[----:B------:R-:W-:Y:S01]  /*0da0*/  IMAD R14, R3, 0x4, R14 ;  /* 0x00000004030e7824 */ /* 0x000fe200078e020e */
[----:B------:R-:W2:Y:S04]  /*0db0*/  LDS R12, [R17+0x4] ;  /* 0x00000400110c7984 */ /* 0x000ea80000000800 */
[----:B------:R-:W-:Y:S04]  /*0dc0*/  LDS R13, [R18+0x4] ;  /* 0x00000400120d7984 */ /* 0x000fe80000000800 */
[----:B------:R-:W3:Y:S04]  /*0dd0*/  LDS R8, [R19+0x4] ;  /* 0x0000040013087984 */ /* 0x000ee80000000800 */
[----:B------:R-:W4:Y:S01]  /*0de0*/  LDS R15, [R14+0x4] ;  /* 0x000004000e0f7984 */ /* 0x000f220000000800 */
[----:B-1----:R-:W-:-:S04]  /*0df0*/  IADD3 R4, PT, PT, R10, R9, R4 ;  /* 0x000000090a047210 */ /* 0x002fc80007ffe004 */
[----:B--2---:R-:W-:-:S04]  /*0e00*/  IADD3 R4, PT, PT, R12, R11, R4 ;  /* 0x0000000b0c047210 */ /* 0x004fc80007ffe004 */
[----:B---3--:R-:W-:Y:S01]  /*0e10*/  IADD3 R4, PT, PT, R8, R13, R4 ;  /* 0x0000000d08047210 */ /* 0x008fe20007ffe004 */
[----:B0-----:R-:W-:-:S04]  /*0e20*/  IMAD.WIDE R8, R0, 0x4, R6 ;  /* 0x0000000400087825 */ /* 0x001fc800078e0206 */
[----:B------:R-:W-:Y:S02]  /*0e30*/  IMAD.IADD R0, R5, 0x1, R0 ;  /* 0x0000000105007824 */ /* 0x000fe400078e0200 */
[----:B----4-:R-:W-:-:S03]  /*0e40*/  IMAD.IADD R15, R4, 0x1, R15 ;  /* 0x00000001040f7824 */ /* 0x010fc600078e020f */
[----:B------:R-:W-:Y:S02]  /*0e50*/  ISETP.GT.AND P0, PT, R0, R3, PT ;  /* 0x000000030000720c */ /* 0x000fe40003f04270 */
[----:B------:R1:W-:Y:S11]  /*0e60*/  REDG.E.ADD.STRONG.GPU desc[UR8][R8.64], R15 ;  /* 0x0000000f0800798e */ /* 0x0003f6000c12e108 */
[----:B------:R-:W-:Y:S05]  /*0e70*/  @!P0 BRA `(.L_x_20) ;  /* 0xfffffffc00888947 */ /* 0x000fea000383ffff */
[----:B------:R-:W-:Y:S05]  /*0e80*/  EXIT ;  /* 0x000000000000794d */ /* 0x000fea0003800000 */
.L_x_21:
[----:B------:R-:W-:-:S00]  /*0e90*/  BRA `(.L_x_21) ;  /* 0xfffffffc00fc7947 */ /* 0x000fc0000383ffff */
[----:B------:R-:W-:-:S00]  /*0ea0*/  NOP ;  /* 0x0000000000007918 */ /* 0x000fc00000000000 */
        /* <DEDUP_REMOVED lines=13> */
.L_x_22:


//--------------------- .nv.shared._Z16histogram_kernelPKcPjjii --------------------------
	.section	.nv.shared._Z16histogram_kernelPKcPjjii,"aw",@nobits
	.sectionflags	@""
	.align	16
	.zero		1024


//--------------------- .nv.shared.reserved.0     --------------------------
	.section	.nv.shared.reserved.0,"aw",@nobits
	.weak		__nv_reservedSMEM_offset_0_alias
	.size		__nv_reservedSMEM_offset_0_alias, 0, 64
	.other		__nv_reservedSMEM_offset_0_alias,@"STO_CUDA_RESERVED_SHARED STV_DEFAULT"
__nv_reservedSMEM_offset_0_alias:
	.zero		0
	.zero		64


//--------------------- .nv.constant0._Z16histogram_kernelPKcPjjii --------------------------
	.section	.nv.constant0._Z16histogram_kernelPKcPjjii,"a",@progbits
	.sectionflags	@""
	.align	4
.nv.constant0._Z16histogram_kernelPKcPjjii:
	.zero		924


//--------------------- SYMBOLS --------------------------

	.type		.nv.reservedSmem.offset0,@object
	.size		.nv.reservedSmem.offset0,0x4
	.type		.nv.reservedSmem.cap,@object
	.size		.nv.reservedSmem.cap,0x4
